//
// Generated by NVIDIA NVVM Compiler
//
// Compiler Build ID: CL-36424714
// Cuda compilation tools, release 13.0, V13.0.88
// Based on NVVM 20.0.0
//

.version 9.0
.target sm_100
.address_size 64

	// .globl	_Z10ipm_kernelPKfPfiiii
.const .align 4 .b8 d_Hinv[36];

.visible .entry _Z10ipm_kernelPKfPfiiii(
	.param .u64 .ptr .align 1 _Z10ipm_kernelPKfPfiiii_param_0,
	.param .u64 .ptr .align 1 _Z10ipm_kernelPKfPfiiii_param_1,
	.param .u32 _Z10ipm_kernelPKfPfiiii_param_2,
	.param .u32 _Z10ipm_kernelPKfPfiiii_param_3,
	.param .u32 _Z10ipm_kernelPKfPfiiii_param_4,
	.param .u32 _Z10ipm_kernelPKfPfiiii_param_5
)
{
	.reg .pred 	%p<7>;
	.reg .b32 	%r<30>;
	.reg .b32 	%f<51>;
	.reg .b64 	%rd<15>;

	ld.param.u64 	%rd1, [_Z10ipm_kernelPKfPfiiii_param_0];
	ld.param.u64 	%rd2, [_Z10ipm_kernelPKfPfiiii_param_1];
	ld.param.u32 	%r3, [_Z10ipm_kernelPKfPfiiii_param_2];
	ld.param.u32 	%r4, [_Z10ipm_kernelPKfPfiiii_param_3];
	ld.param.u32 	%r5, [_Z10ipm_kernelPKfPfiiii_param_4];
	ld.param.u32 	%r6, [_Z10ipm_kernelPKfPfiiii_param_5];
	mov.u32 	%r8, %ctaid.x;
	mov.u32 	%r9, %ntid.x;
	mov.u32 	%r10, %tid.x;
	mad.lo.s32 	%r1, %r8, %r9, %r10;
	mov.u32 	%r11, %ctaid.y;
	mov.u32 	%r12, %ntid.y;
	mov.u32 	%r13, %tid.y;
	mad.lo.s32 	%r14, %r11, %r12, %r13;
	setp.ge.s32 	%p1, %r1, %r5;
	setp.ge.s32 	%p2, %r14, %r6;
	or.pred  	%p3, %p1, %p2;
	mov.f32 	%f50, 0f00000000;
	@%p3 bra 	$L__BB0_6;
	cvt.rn.f32.s32 	%f6, %r1;
	cvt.rn.f32.u32 	%f7, %r14;
	ld.const.f32 	%f8, [d_Hinv];
	ld.const.f32 	%f9, [d_Hinv+4];
	mul.f32 	%f10, %f9, %f7;
	fma.rn.f32 	%f11, %f8, %f6, %f10;
	ld.const.f32 	%f12, [d_Hinv+8];
	add.f32 	%f13, %f12, %f11;
	ld.const.f32 	%f14, [d_Hinv+12];
	ld.const.f32 	%f15, [d_Hinv+16];
	mul.f32 	%f16, %f15, %f7;
	fma.rn.f32 	%f17, %f14, %f6, %f16;
	ld.const.f32 	%f18, [d_Hinv+20];
	add.f32 	%f19, %f18, %f17;
	ld.const.f32 	%f20, [d_Hinv+24];
	ld.const.f32 	%f21, [d_Hinv+28];
	mul.f32 	%f22, %f21, %f7;
	fma.rn.f32 	%f23, %f20, %f6, %f22;
	ld.const.f32 	%f24, [d_Hinv+32];
	add.f32 	%f25, %f24, %f23;
	div.rn.f32 	%f1, %f13, %f25;
	div.rn.f32 	%f26, %f19, %f25;
	min.f32 	%f27, %f1, %f26;
	setp.lt.f32 	%p4, %f27, 0f00000000;
	@%p4 bra 	$L__BB0_5;
	cvt.rn.f32.s32 	%f29, %r3;
	add.f32 	%f30, %f29, 0fBF800000;
	setp.gt.f32 	%p5, %f1, %f30;
	@%p5 bra 	$L__BB0_5;
	cvt.rn.f32.s32 	%f32, %r4;
	add.f32 	%f33, %f32, 0fBF800000;
	setp.gt.f32 	%p6, %f26, %f33;
	@%p6 bra 	$L__BB0_5;
	cvta.to.global.u64 	%rd3, %rd1;
	cvt.rmi.f32.f32 	%f34, %f1;
	cvt.rzi.s32.f32 	%r15, %f34;
	cvt.rmi.f32.f32 	%f35, %f26;
	cvt.rzi.s32.f32 	%r16, %f35;
	add.s32 	%r17, %r15, 1;
	add.s32 	%r18, %r3, -1;
	min.s32 	%r19, %r17, %r18;
	add.s32 	%r20, %r16, 1;
	add.s32 	%r21, %r4, -1;
	min.s32 	%r22, %r20, %r21;
	cvt.rn.f32.s32 	%f36, %r15;
	sub.f32 	%f37, %f1, %f36;
	cvt.rn.f32.s32 	%f38, %r16;
	sub.f32 	%f39, %f26, %f38;
	mul.lo.s32 	%r23, %r16, %r3;
	add.s32 	%r24, %r23, %r15;
	mul.wide.s32 	%rd4, %r24, 4;
	add.s64 	%rd5, %rd3, %rd4;
	ld.global.f32 	%f40, [%rd5];
	add.s32 	%r25, %r19, %r23;
	mul.wide.s32 	%rd6, %r25, 4;
	add.s64 	%rd7, %rd3, %rd6;
	ld.global.f32 	%f41, [%rd7];
	mul.lo.s32 	%r26, %r22, %r3;
	add.s32 	%r27, %r26, %r15;
	mul.wide.s32 	%rd8, %r27, 4;
	add.s64 	%rd9, %rd3, %rd8;
	ld.global.f32 	%f42, [%rd9];
	add.s32 	%r28, %r26, %r19;
	mul.wide.s32 	%rd10, %r28, 4;
	add.s64 	%rd11, %rd3, %rd10;
	ld.global.f32 	%f43, [%rd11];
	sub.f32 	%f44, %f41, %f40;
	fma.rn.f32 	%f45, %f37, %f44, %f40;
	sub.f32 	%f46, %f43, %f42;
	fma.rn.f32 	%f47, %f37, %f46, %f42;
	sub.f32 	%f48, %f47, %f45;
	fma.rn.f32 	%f50, %f39, %f48, %f45;
$L__BB0_5:
	mad.lo.s32 	%r29, %r5, %r14, %r1;
	cvta.to.global.u64 	%rd12, %rd2;
	mul.wide.s32 	%rd13, %r29, 4;
	add.s64 	%rd14, %rd12, %rd13;
	st.global.f32 	[%rd14], %f50;
$L__BB0_6:
	ret;

}


// ===== COMPILED SASS (sm_100) =====

	.target	sm_100

	.elftype	@"ET_EXEC"


//--------------------- .note.nv.tkinfo           --------------------------
	.section	.note.nv.tkinfo,"",@"SHT_NOTE"
	.sectionflags	@"SHF_NOTE_NV_TKINFO"
	.tkinfo
        /*0018*/ 	.word	0x00000002
        /*0030*/ 	.string	""
        /*0030*/ 	.string	"ptxas"
        /*0030*/ 	.string	"Cuda compilation tools, release 13.0, V13.0.88"
        /*0030*/ 	.string	"Build cuda_13.0.r13.0/compiler.36424714_0"
        /*0030*/ 	.string	"-arch sm_100 -m 64 "



//--------------------- .note.nv.cuinfo           --------------------------
	.section	.note.nv.cuinfo,"",@"SHT_NOTE"
	.sectionflags	@"SHF_NOTE_NV_CUINFO"
        /*0018*/ 	.short	0x0002
        /*001a*/ 	.short	0x0064
        /*001c*/ 	.short	0x0082
	.zero		2


//--------------------- .nv.info                  --------------------------
	.section	.nv.info,"",@"SHT_CUDA_INFO"
	.align	4


	//----- nvinfo : EIATTR_REGCOUNT
	.align		4
        /*0000*/ 	.byte	0x04, 0x2f
        /*0002*/ 	.short	(.L_2 - .L_1)
	.align		4
.L_1:
        /*0004*/ 	.word	index@(_Z10ipm_kernelPKfPfiiii)
        /*0008*/ 	.word	0x0000001a


	//----- nvinfo : EIATTR_FRAME_SIZE
	.align		4
.L_2:
        /*000c*/ 	.byte	0x04, 0x11
        /*000e*/ 	.short	(.L_4 - .L_3)
	.align		4
.L_3:
        /*0010*/ 	.word	index@($__internal_0_$__cuda_sm3x_div_rn_noftz_f32_slowpath)
        /*0014*/ 	.word	0x00000000


	//----- nvinfo : EIATTR_FRAME_SIZE
	.align		4
.L_4:
        /*0018*/ 	.byte	0x04, 0x11
        /*001a*/ 	.short	(.L_6 - .L_5)
	.align		4
.L_5:
        /*001c*/ 	.word	index@(_Z10ipm_kernelPKfPfiiii)
        /*0020*/ 	.word	0x00000000


	//----- nvinfo : EIATTR_MIN_STACK_SIZE
	.align		4
.L_6:
        /*0024*/ 	.byte	0x04, 0x12
        /*0026*/ 	.short	(.L_8 - .L_7)
	.align		4
.L_7:
        /*0028*/ 	.word	index@(_Z10ipm_kernelPKfPfiiii)
        /*002c*/ 	.word	0x00000000
.L_8:


//--------------------- .nv.compat                --------------------------
	.section	.nv.compat,"",@"SHT_CUDA_COMPAT_INFO"
	.align	4
        /*0000*/ 	.byte	0x02, 0x09, 0x00, 0x00, 0x02, 0x02, 0x01, 0x00, 0x02, 0x05, 0x05, 0x00, 0x03, 0x07, 0x01, 0x01
        /*0010*/ 	.byte	0x02, 0x03, 0x00, 0x00, 0x02, 0x06, 0x01, 0x00, 0x04, 0x0b, 0x08, 0x00, 0x01, 0x00, 0x00, 0x00
        /*0020*/ 	.byte	0x00, 0x00, 0x00, 0x00


//--------------------- .nv.info._Z10ipm_kernelPKfPfiiii --------------------------
	.section	.nv.info._Z10ipm_kernelPKfPfiiii,"",@"SHT_CUDA_INFO"
	.sectionflags	@""
	.align	4


	//----- nvinfo : EIATTR_CUDA_API_VERSION
	.align		4
        /*0000*/ 	.byte	0x04, 0x37
        /*0002*/ 	.short	(.L_10 - .L_9)
.L_9:
        /*0004*/ 	.word	0x00000082


	//----- nvinfo : EIATTR_KPARAM_INFO
	.align		4
.L_10:
        /*0008*/ 	.byte	0x04, 0x17
        /*000a*/ 	.short	(.L_12 - .L_11)
.L_11:
        /*000c*/ 	.word	0x00000000
        /*0010*/ 	.short	0x0005
        /*0012*/ 	.short	0x001c
        /*0014*/ 	.byte	0x00, 0xf0, 0x11, 0x00


	//----- nvinfo : EIATTR_KPARAM_INFO
	.align		4
.L_12:
        /*0018*/ 	.byte	0x04, 0x17
        /*001a*/ 	.short	(.L_14 - .L_13)
.L_13:
        /*001c*/ 	.word	0x00000000
        /*0020*/ 	.short	0x0004
        /*0022*/ 	.short	0x0018
        /*0024*/ 	.byte	0x00, 0xf0, 0x11, 0x00


	//----- nvinfo : EIATTR_KPARAM_INFO
	.align		4
.L_14:
        /*0028*/ 	.byte	0x04, 0x17
        /*002a*/ 	.short	(.L_16 - .L_15)
.L_15:
        /*002c*/ 	.word	0x00000000
        /*0030*/ 	.short	0x0003
        /*0032*/ 	.short	0x0014
        /*0034*/ 	.byte	0x00, 0xf0, 0x11, 0x00


	//----- nvinfo : EIATTR_KPARAM_INFO
	.align		4
.L_16:
        /*0038*/ 	.byte	0x04, 0x17
        /*003a*/ 	.short	(.L_18 - .L_17)
.L_17:
        /*003c*/ 	.word	0x00000000
        /*0040*/ 	.short	0x0002
        /*0042*/ 	.short	0x0010
        /*0044*/ 	.byte	0x00, 0xf0, 0x11, 0x00


	//----- nvinfo : EIATTR_KPARAM_INFO
	.align		4
.L_18:
        /*0048*/ 	.byte	0x04, 0x17
        /*004a*/ 	.short	(.L_20 - .L_19)
.L_19:
        /*004c*/ 	.word	0x00000000
        /*0050*/ 	.short	0x0001
        /*0052*/ 	.short	0x0008
        /*0054*/ 	.byte	0x00, 0xf5, 0x21, 0x00


	//----- nvinfo : EIATTR_KPARAM_INFO
	.align		4
.L_20:
        /*0058*/ 	.byte	0x04, 0x17
        /*005a*/ 	.short	(.L_22 - .L_21)
.L_21:
        /*005c*/ 	.word	0x00000000
        /*0060*/ 	.short	0x0000
        /*0062*/ 	.short	0x0000
        /*0064*/ 	.byte	0x00, 0xf5, 0x21, 0x00


	//----- nvinfo : EIATTR_SPARSE_MMA_MASK
	.align		4
.L_22:
        /*0068*/ 	.byte	0x03, 0x50
        /*006a*/ 	.short	0x0000


	//----- nvinfo : EIATTR_MAXREG_COUNT
	.align		4
        /*006c*/ 	.byte	0x03, 0x1b
        /*006e*/ 	.short	0x00ff


	//----- nvinfo : EIATTR_MERCURY_ISA_VERSION
	.align		4
        /*0070*/ 	.byte	0x03, 0x5f
        /*0072*/ 	.short	0x0101


	//----- nvinfo : EIATTR_VRC_CTA_INIT_COUNT
	.align		4
        /*0074*/ 	.byte	0x02, 0x4a
	.zero		1
	.zero		1


	//----- nvinfo : EIATTR_EXIT_INSTR_OFFSETS
	.align		4
        /*0078*/ 	.byte	0x04, 0x1c
        /*007a*/ 	.short	(.L_24 - .L_23)


	//   ....[0]....
.L_23:
        /*007c*/ 	.word	0x000000c0


	//   ....[1]....
        /*0080*/ 	.word	0x00000670


	//----- nvinfo : EIATTR_CRS_STACK_SIZE
	.align		4
.L_24:
        /*0084*/ 	.byte	0x04, 0x1e
        /*0086*/ 	.short	(.L_26 - .L_25)
.L_25:
        /*0088*/ 	.word	0x00000000


	//----- nvinfo : EIATTR_CBANK_PARAM_SIZE
	.align		4
.L_26:
        /*008c*/ 	.byte	0x03, 0x19
        /*008e*/ 	.short	0x0020


	//----- nvinfo : EIATTR_PARAM_CBANK
	.align		4
        /*0090*/ 	.byte	0x04, 0x0a
        /*0092*/ 	.short	(.L_28 - .L_27)
	.align		4
.L_27:
        /*0094*/ 	.word	index@(.nv.constant0._Z10ipm_kernelPKfPfiiii)
        /*0098*/ 	.short	0x0380
        /*009a*/ 	.short	0x0020


	//----- nvinfo : EIATTR_SW_WAR
	.align		4
.L_28:
        /*009c*/ 	.byte	0x04, 0x36
        /*009e*/ 	.short	(.L_30 - .L_29)
.L_29:
        /*00a0*/ 	.word	0x00000008
.L_30:


//--------------------- .nv.callgraph             --------------------------
	.section	.nv.callgraph,"",@"SHT_CUDA_CALLGRAPH"
	.align	4
	.sectionentsize	8
	.align		4
        /*0000*/ 	.word	0x00000000
	.align		4
        /*0004*/ 	.word	0xffffffff
	.align		4
        /*0008*/ 	.word	0x00000000
	.align		4
        /*000c*/ 	.word	0xfffffffe
	.align		4
        /*0010*/ 	.word	0x00000000
	.align		4
        /*0014*/ 	.word	0xfffffffd
	.align		4
        /*0018*/ 	.word	0x00000000
	.align		4
        /*001c*/ 	.word	0xfffffffc


//--------------------- .nv.constant3             --------------------------
	.section	.nv.constant3,"a",@progbits
	.align	4
.nv.constant3:
	.type		d_Hinv,@object
	.size		d_Hinv,(.L_0 - d_Hinv)
d_Hinv:
	.zero		36
.L_0:


//--------------------- .text._Z10ipm_kernelPKfPfiiii --------------------------
	.section	.text._Z10ipm_kernelPKfPfiiii,"ax",@progbits
	.align	128
        .global         _Z10ipm_kernelPKfPfiiii
        .type           _Z10ipm_kernelPKfPfiiii,@function
        .size           _Z10ipm_kernelPKfPfiiii,(.L_x_18 - _Z10ipm_kernelPKfPfiiii)
        .other          _Z10ipm_kernelPKfPfiiii,@"STO_CUDA_ENTRY STV_DEFAULT"
_Z10ipm_kernelPKfPfiiii:
.text._Z10ipm_kernelPKfPfiiii:
[----:B------:R-:W-:Y:S01]  /*0000*/  LDC R1, c[0x0][0x37c] ;  /* 0x0000df00ff017b82 */ /* 0x000fe20000000800 */
[----:B------:R-:W0:Y:S07]  /*0010*/  S2R R3, SR_TID.Y ;  /* 0x0000000000037919 */ /* 0x000e2e0000002200 */
[----:B------:R-:W1:Y:S01]  /*0020*/  LDC R5, c[0x0][0x360] ;  /* 0x0000d800ff057b82 */ /* 0x000e620000000800 */
[----:B------:R-:W2:Y:S01]  /*0030*/  LDCU.64 UR6, c[0x0][0x398] ;  /* 0x00007300ff0677ac */ /* 0x000ea20008000a00 */
[----:B------:R-:W1:Y:S06]  /*0040*/  S2R R0, SR_TID.X ;  /* 0x0000000000007919 */ /* 0x000e6c0000002100 */
[----:B------:R-:W0:Y:S08]  /*0050*/  S2UR UR5, SR_CTAID.Y ;  /* 0x00000000000579c3 */ /* 0x000e300000002600 */
[----:B------:R-:W0:Y:S08]  /*0060*/  LDC R4, c[0x0][0x364] ;  /* 0x0000d900ff047b82 */ /* 0x000e300000000800 */
[----:B------:R-:W1:Y:S01]  /*0070*/  S2UR UR4, SR_CTAID.X ;  /* 0x00000000000479c3 */ /* 0x000e620000002500 */
[----:B0-----:R-:W-:-:S05]  /*0080*/  IMAD R4, R4, UR5, R3 ;  /* 0x0000000504047c24 */ /* 0x001fca000f8e0203 */
[----:B--2---:R-:W-:Y:S01]  /*0090*/  ISETP.GE.AND P0, PT, R4, UR7, PT ;  /* 0x0000000704007c0c */ /* 0x004fe2000bf06270 */
[----:B-1----:R-:W-:-:S05]  /*00a0*/  IMAD R5, R5, UR4, R0 ;  /* 0x0000000405057c24 */ /* 0x002fca000f8e0200 */
[----:B------:R-:W-:-:S13]  /*00b0*/  ISETP.GE.OR P0, PT, R5, UR6, P0 ;  /* 0x0000000605007c0c */ /* 0x000fda0008706670 */
[----:B------:R-:W-:Y:S05]  /*00c0*/  @P0 EXIT ;  /* 0x000000000000094d */ /* 0x000fea0003800000 */
[----:B------:R-:W0:Y:S01]  /*00d0*/  LDCU.128 UR8, c[0x3][0x10] ;  /* 0x00c00200ff0877ac */ /* 0x000e220008000c00 */
[----:B------:R-:W-:Y:S01]  /*00e0*/  I2FP.F32.U32 R6, R4 ;  /* 0x0000000400067245 */ /* 0x000fe20000201000 */
[----:B------:R-:W-:Y:S01]  /*00f0*/  BSSY.RECONVERGENT B0, `(.L_x_0) ;  /* 0x0000019000007945 */ /* 0x000fe20003800200 */
[----:B------:R-:W-:Y:S01]  /*0100*/  I2FP.F32.S32 R0, R5 ;  /* 0x0000000500007245 */ /* 0x000fe20000201400 */
[----:B------:R-:W1:Y:S01]  /*0110*/  LDCU UR12, c[0x3][0x20] ;  /* 0x00c00400ff0c77ac */ /* 0x000e620008000800 */
[----:B------:R-:W-:Y:S01]  /*0120*/  IMAD.MOV.U32 R10, RZ, RZ, RZ ;  /* 0x000000ffff0a7224 */ /* 0x000fe200078e00ff */
[----:B------:R-:W2:Y:S01]  /*0130*/  LDCU.128 UR4, c[0x3][URZ] ;  /* 0x00c00000ff0477ac */ /* 0x000ea20008000c00 */
[----:B0-----:R-:W-:-:S04]  /*0140*/  FMUL R3, R6, UR11 ;  /* 0x0000000b06037c20 */ /* 0x001fc80008400000 */
[----:B------:R-:W-:-:S04]  /*0150*/  FFMA R3, R0, UR10, R3 ;  /* 0x0000000a00037c23 */ /* 0x000fc80008000003 */
[----:B-1----:R-:W-:Y:S01]  /*0160*/  FADD R3, R3, UR12 ;  /* 0x0000000c03037e21 */ /* 0x002fe20008000000 */
[----:B--2---:R-:W-:-:S03]  /*0170*/  FMUL R7, R6, UR5 ;  /* 0x0000000506077c20 */ /* 0x004fc60008400000 */
[----:B------:R-:W0:Y:S01]  /*0180*/  MUFU.RCP R8, R3 ;  /* 0x0000000300087308 */ /* 0x000e220000001000 */
[----:B------:R-:W-:-:S04]  /*0190*/  FFMA R2, R0, UR4, R7 ;  /* 0x0000000400027c23 */ /* 0x000fc80008000007 */
[----:B------:R-:W-:-:S04]  /*01a0*/  FADD R2, R2, UR6 ;  /* 0x0000000602027e21 */ /* 0x000fc80008000000 */
[----:B------:R-:W1:Y:S01]  /*01b0*/  FCHK P0, R2, R3 ;  /* 0x0000000302007302 */ /* 0x000e620000000000 */
[----:B0-----:R-:W-:-:S04]  /*01c0*/  FFMA R7, -R3, R8, 1 ;  /* 0x3f80000003077423 */ /* 0x001fc80000000108 */
[----:B------:R-:W-:Y:S01]  /*01d0*/  FFMA R9, R8, R7, R8 ;  /* 0x0000000708097223 */ /* 0x000fe20000000008 */
[----:B------:R-:W-:-:S03]  /*01e0*/  FMUL R7, R6, UR8 ;  /* 0x0000000806077c20 */ /* 0x000fc60008400000 */
[----:B------:R-:W-:Y:S01]  /*01f0*/  FFMA R6, R2, R9, RZ ;  /* 0x0000000902067223 */ /* 0x000fe200000000ff */
[----:B------:R-:W-:-:S03]  /*0200*/  FFMA R0, R0, UR7, R7 ;  /* 0x0000000700007c23 */ /* 0x000fc60008000007 */
[----:B------:R-:W-:Y:S01]  /*0210*/  FFMA R7, -R3, R6, R2 ;  /* 0x0000000603077223 */ /* 0x000fe20000000102 */
[----:B------:R-:W-:-:S03]  /*0220*/  FADD R0, R0, UR9 ;  /* 0x0000000900007e21 */ /* 0x000fc60008000000 */
[----:B------:R-:W-:Y:S01]  /*0230*/  FFMA R6, R9, R7, R6 ;  /* 0x0000000709067223 */ /* 0x000fe20000000006 */
[----:B-1----:R-:W-:Y:S06]  /*0240*/  @!P0 BRA `(.L_x_1) ;  /* 0x00000000000c8947 */ /* 0x002fec0003800000 */
[----:B------:R-:W-:-:S07]  /*0250*/  MOV R8, 0x270 ;  /* 0x0000027000087802 */ /* 0x000fce0000000f00 */
[----:B------:R-:W-:Y:S05]  /*0260*/  CALL.REL.NOINC `($__internal_0_$__cuda_sm3x_div_rn_noftz_f32_slowpath) ;  /* 0x0000000400047944 */ /* 0x000fea0003c00000 */
[----:B------:R-:W-:-:S07]  /*0270*/  IMAD.MOV.U32 R6, RZ, RZ, R2 ;  /* 0x000000ffff067224 */ /* 0x000fce00078e0002 */
.L_x_1:
[----:B------:R-:W-:Y:S05]  /*0280*/  BSYNC.RECONVERGENT B0 ;  /* 0x0000000000007941 */ /* 0x000fea0003800200 */
.L_x_0:
[----:B------:R-:W0:Y:S01]  /*0290*/  MUFU.RCP R2, R3 ;  /* 0x0000000300027308 */ /* 0x000e220000001000 */
[----:B------:R-:W-:Y:S07]  /*02a0*/  BSSY.RECONVERGENT B0, `(.L_x_2) ;  /* 0x000000c000007945 */ /* 0x000fee0003800200 */
[----:B------:R-:W1:Y:S01]  /*02b0*/  FCHK P0, R0, R3 ;  /* 0x0000000300007302 */ /* 0x000e620000000000 */
[----:B0-----:R-:W-:-:S04]  /*02c0*/  FFMA R7, -R3, R2, 1 ;  /* 0x3f80000003077423 */ /* 0x001fc80000000102 */
[----:B------:R-:W-:-:S04]  /*02d0*/  FFMA R8, R2, R7, R2 ;  /* 0x0000000702087223 */ /* 0x000fc80000000002 */
[----:B------:R-:W-:-:S04]  /*02e0*/  FFMA R7, R0, R8, RZ ;  /* 0x0000000800077223 */ /* 0x000fc800000000ff */
[----:B------:R-:W-:-:S04]  /*02f0*/  FFMA R2, -R3, R7, R0 ;  /* 0x0000000703027223 */ /* 0x000fc80000000100 */
[----:B------:R-:W-:Y:S01]  /*0300*/  FFMA R7, R8, R2, R7 ;  /* 0x0000000208077223 */ /* 0x000fe20000000007 */
[----:B-1----:R-:W-:Y:S06]  /*0310*/  @!P0 BRA `(.L_x_3) ;  /* 0x0000000000108947 */ /* 0x002fec0003800000 */
[----:B------:R-:W-:Y:S02]  /*0320*/  MOV R2, R0 ;  /* 0x0000000000027202 */ /* 0x000fe40000000f00 */
[----:B------:R-:W-:-:S07]  /*0330*/  MOV R8, 0x350 ;  /* 0x0000035000087802 */ /* 0x000fce0000000f00 */
[----:B------:R-:W-:Y:S05]  /*0340*/  CALL.REL.NOINC `($__internal_0_$__cuda_sm3x_div_rn_noftz_f32_slowpath) ;  /* 0x0000000000cc7944 */ /* 0x000fea0003c00000 */
[----:B------:R-:W-:-:S07]  /*0350*/  IMAD.MOV.U32 R7, RZ, RZ, R2 ;  /* 0x000000ffff077224 */ /* 0x000fce00078e0002 */
.L_x_3:
[----:B------:R-:W-:Y:S05]  /*0360*/  BSYNC.RECONVERGENT B0 ;  /* 0x0000000000007941 */ /* 0x000fea0003800200 */
.L_x_2:
[----:B------:R-:W0:Y:S01]  /*0370*/  LDC.64 R2, c[0x0][0x388] ;  /* 0x0000e200ff027b82 */ /* 0x000e220000000a00 */
[----:B------:R-:W-:Y:S01]  /*0380*/  FMNMX R0, R7, R6, PT ;  /* 0x0000000607007209 */ /* 0x000fe20003800000 */
[----:B------:R-:W1:Y:S01]  /*0390*/  LDCU.64 UR4, c[0x0][0x358] ;  /* 0x00006b00ff0477ac */ /* 0x000e620008000a00 */
[----:B------:R-:W-:Y:S02]  /*03a0*/  BSSY.RECONVERGENT B0, `(.L_x_4) ;  /* 0x0000028000007945 */ /* 0x000fe40003800200 */
[----:B------:R-:W-:-:S13]  /*03b0*/  FSETP.GEU.AND P0, PT, R0, RZ, PT ;  /* 0x000000ff0000720b */ /* 0x000fda0003f0e000 */
[----:B------:R-:W-:Y:S05]  /*03c0*/  @!P0 BRA `(.L_x_5) ;  /* 0x0000000000948947 */ /* 0x000fea0003800000 */
[----:B------:R-:W2:Y:S02]  /*03d0*/  LDC.64 R8, c[0x0][0x390] ;  /* 0x0000e400ff087b82 */ /* 0x000ea40000000a00 */
[----:B--2---:R-:W-:Y:S02]  /*03e0*/  I2FP.F32.S32 R11, R9 ;  /* 0x00000009000b7245 */ /* 0x004fe40000201400 */
[----:B------:R-:W-:-:S03]  /*03f0*/  I2FP.F32.S32 R0, R8 ;  /* 0x0000000800007245 */ /* 0x000fc60000201400 */
[----:B------:R-:W-:Y:S02]  /*0400*/  FADD R12, R11, -1 ;  /* 0xbf8000000b0c7421 */ /* 0x000fe40000000000 */
[----:B------:R-:W-:-:S03]  /*0410*/  FADD R11, R0, -1 ;  /* 0xbf800000000b7421 */ /* 0x000fc60000000000 */
[----:B------:R-:W-:-:S04]  /*0420*/  FSETP.GT.AND P0, PT, R7, R12, PT ;  /* 0x0000000c0700720b */ /* 0x000fc80003f04000 */
[----:B------:R-:W-:-:S13]  /*0430*/  FSETP.GT.OR P0, PT, R6, R11, P0 ;  /* 0x0000000b0600720b */ /* 0x000fda0000704400 */
[----:B------:R-:W-:Y:S05]  /*0440*/  @P0 BRA `(.L_x_5) ;  /* 0x0000000000740947 */ /* 0x000fea0003800000 */
[----:B------:R-:W2:Y:S01]  /*0450*/  LDC.64 R10, c[0x0][0x380] ;  /* 0x0000e000ff0a7b82 */ /* 0x000ea20000000a00 */
[----:B------:R-:W3:Y:S01]  /*0460*/  F2I.FLOOR.NTZ R15, R6 ;  /* 0x00000006000f7305 */ /* 0x000ee20000207100 */
[----:B------:R-:W-:Y:S01]  /*0470*/  VIADD R0, R8, 0xffffffff ;  /* 0xffffffff08007836 */ /* 0x000fe20000000000 */
[----:B------:R-:W-:-:S06]  /*0480*/  IADD3 R12, PT, PT, R9, -0x1, RZ ;  /* 0xffffffff090c7810 */ /* 0x000fcc0007ffe0ff */
[----:B------:R-:W4:Y:S01]  /*0490*/  F2I.FLOOR.NTZ R13, R7 ;  /* 0x00000007000d7305 */ /* 0x000f220000207100 */
[----:B---3--:R-:W-:Y:S02]  /*04a0*/  VIADDMNMX R9, R15, 0x1, R0, PT ;  /* 0x000000010f097846 */ /* 0x008fe40003800100 */
[C---:B----4-:R-:W-:Y:S01]  /*04b0*/  VIADDMNMX R12, R13.reuse, 0x1, R12, PT ;  /* 0x000000010d0c7846 */ /* 0x050fe2000380010c */
[CC--:B------:R-:W-:Y:S02]  /*04c0*/  IMAD R17, R13.reuse, R8.reuse, R15 ;  /* 0x000000080d117224 */ /* 0x0c0fe400078e020f */
[-C--:B------:R-:W-:Y:S02]  /*04d0*/  IMAD R19, R13, R8.reuse, R9 ;  /* 0x000000080d137224 */ /* 0x080fe400078e0209 */
[CC--:B------:R-:W-:Y:S02]  /*04e0*/  IMAD R21, R12.reuse, R8.reuse, R15 ;  /* 0x000000080c157224 */ /* 0x0c0fe400078e020f */
[----:B------:R-:W-:-:S02]  /*04f0*/  IMAD R23, R12, R8, R9 ;  /* 0x000000080c177224 */ /* 0x000fc400078e0209 */
[----:B--2---:R-:W-:-:S04]  /*0500*/  IMAD.WIDE R8, R17, 0x4, R10 ;  /* 0x0000000411087825 */ /* 0x004fc800078e020a */
[--C-:B------:R-:W-:Y:S02]  /*0510*/  IMAD.WIDE R16, R19, 0x4, R10.reuse ;  /* 0x0000000413107825 */ /* 0x100fe400078e020a */
[----:B-1----:R-:W2:Y:S02]  /*0520*/  LDG.E R8, desc[UR4][R8.64] ;  /* 0x0000000408087981 */ /* 0x002ea4000c1e1900 */
[--C-:B------:R-:W-:Y:S02]  /*0530*/  IMAD.WIDE R18, R21, 0x4, R10.reuse ;  /* 0x0000000415127825 */ /* 0x100fe400078e020a */
[----:B------:R-:W2:Y:S02]  /*0540*/  LDG.E R17, desc[UR4][R16.64] ;  /* 0x0000000410117981 */ /* 0x000ea4000c1e1900 */
[----:B------:R-:W-:Y:S02]  /*0550*/  IMAD.WIDE R20, R23, 0x4, R10 ;  /* 0x0000000417147825 */ /* 0x000fe400078e020a */
[----:B------:R-:W3:Y:S04]  /*0560*/  LDG.E R18, desc[UR4][R18.64] ;  /* 0x0000000412127981 */ /* 0x000ee8000c1e1900 */
[----:B------:R-:W3:Y:S01]  /*0570*/  LDG.E R21, desc[UR4][R20.64] ;  /* 0x0000000414157981 */ /* 0x000ee2000c1e1900 */
[----:B------:R-:W-:-:S05]  /*0580*/  I2FP.F32.S32 R15, R15 ;  /* 0x0000000f000f7245 */ /* 0x000fca0000201400 */
[----:B------:R-:W-:Y:S01]  /*0590*/  FADD R15, -R15, R6 ;  /* 0x000000060f0f7221 */ /* 0x000fe20000000100 */
[----:B------:R-:W-:-:S05]  /*05a0*/  I2FP.F32.S32 R0, R13 ;  /* 0x0000000d00007245 */ /* 0x000fca0000201400 */
[----:B------:R-:W-:Y:S01]  /*05b0*/  FADD R0, -R0, R7 ;  /* 0x0000000700007221 */ /* 0x000fe20000000100 */
[----:B--2---:R-:W-:-:S04]  /*05c0*/  FADD R6, -R8, R17 ;  /* 0x0000001108067221 */ /* 0x004fc80000000100 */
[----:B------:R-:W-:Y:S01]  /*05d0*/  FFMA R11, R15, R6, R8 ;  /* 0x000000060f0b7223 */ /* 0x000fe20000000008 */
[----:B---3--:R-:W-:-:S04]  /*05e0*/  FADD R23, -R18, R21 ;  /* 0x0000001512177221 */ /* 0x008fc80000000100 */
[----:B------:R-:W-:-:S04]  /*05f0*/  FFMA R6, R15, R23, R18 ;  /* 0x000000170f067223 */ /* 0x000fc80000000012 */
[----:B------:R-:W-:-:S04]  /*0600*/  FADD R6, -R11, R6 ;  /* 0x000000060b067221 */ /* 0x000fc80000000100 */
[----:B------:R-:W-:-:S07]  /*0610*/  FFMA R10, R0, R6, R11 ;  /* 0x00000006000a7223 */ /* 0x000fce000000000b */
.L_x_5:
[----:B-1----:R-:W-:Y:S05]  /*0620*/  BSYNC.RECONVERGENT B0 ;  /* 0x0000000000007941 */ /* 0x002fea0003800200 */
.L_x_4:
[----:B------:R-:W1:Y:S02]  /*0630*/  LDCU UR6, c[0x0][0x398] ;  /* 0x00007300ff0677ac */ /* 0x000e640008000800 */
[----:B-1----:R-:W-:-:S04]  /*0640*/  IMAD R5, R4, UR6, R5 ;  /* 0x0000000604057c24 */ /* 0x002fc8000f8e0205 */
[----:B0-----:R-:W-:-:S05]  /*0650*/  IMAD.WIDE R2, R5, 0x4, R2 ;  /* 0x0000000405027825 */ /* 0x001fca00078e0202 */
[----:B------:R-:W-:Y:S01]  /*0660*/  STG.E desc[UR4][R2.64], R10 ;  /* 0x0000000a02007986 */ /* 0x000fe2000c101904 */
[----:B------:R-:W-:Y:S05]  /*0670*/  EXIT ;  /* 0x000000000000794d */ /* 0x000fea0003800000 */
        .weak           $__internal_0_$__cuda_sm3x_div_rn_noftz_f32_slowpath
        .type           $__internal_0_$__cuda_sm3x_div_rn_noftz_f32_slowpath,@function
        .size           $__internal_0_$__cuda_sm3x_div_rn_noftz_f32_slowpath,(.L_x_18 - $__internal_0_$__cuda_sm3x_div_rn_noftz_f32_slowpath)
$__internal_0_$__cuda_sm3x_div_rn_noftz_f32_slowpath:
[----:B------:R-:W-:Y:S01]  /*0680*/  SHF.R.U32.HI R9, RZ, 0x17, R3 ;  /* 0x00000017ff097819 */ /* 0x000fe20000011603 */
[----:B------:R-:W-:Y:S01]  /*0690*/  BSSY.RECONVERGENT B1, `(.L_x_6) ;  /* 0x0000063000017945 */ /* 0x000fe20003800200 */
[----:B------:R-:W-:Y:S02]  /*06a0*/  SHF.R.U32.HI R7, RZ, 0x17, R2 ;  /* 0x00000017ff077819 */ /* 0x000fe40000011602 */
[----:B------:R-:W-:Y:S02]  /*06b0*/  LOP3.LUT R9, R9, 0xff, RZ, 0xc0, !PT ;  /* 0x000000ff09097812 */ /* 0x000fe400078ec0ff */
[----:B------:R-:W-:Y:S02]  /*06c0*/  LOP3.LUT R14, R7, 0xff, RZ, 0xc0, !PT ;  /* 0x000000ff070e7812 */ /* 0x000fe400078ec0ff */
[----:B------:R-:W-:Y:S01]  /*06d0*/  MOV R11, R3 ;  /* 0x00000003000b7202 */ /* 0x000fe20000000f00 */
[----:B------:R-:W-:Y:S02]  /*06e0*/  VIADD R13, R9, 0xffffffff ;  /* 0xffffffff090d7836 */ /* 0x000fe40000000000 */
[----:B------:R-:W-:-:S03]  /*06f0*/  VIADD R12, R14, 0xffffffff ;  /* 0xffffffff0e0c7836 */ /* 0x000fc60000000000 */
[----:B------:R-:W-:-:S04]  /*0700*/  ISETP.GT.U32.AND P0, PT, R13, 0xfd, PT ;  /* 0x000000fd0d00780c */ /* 0x000fc80003f04070 */
[----:B------:R-:W-:-:S13]  /*0710*/  ISETP.GT.U32.OR P0, PT, R12, 0xfd, P0 ;  /* 0x000000fd0c00780c */ /* 0x000fda0000704470 */
[----:B------:R-:W-:Y:S01]  /*0720*/  @!P0 IMAD.MOV.U32 R7, RZ, RZ, RZ ;  /* 0x000000ffff078224 */ /* 0x000fe200078e00ff */
[----:B------:R-:W-:Y:S06]  /*0730*/  @!P0 BRA `(.L_x_7) ;  /* 0x00000000005c8947 */ /* 0x000fec0003800000 */
[----:B------:R-:W-:Y:S02]  /*0740*/  FSETP.GTU.FTZ.AND P0, PT, |R2|, +INF , PT ;  /* 0x7f8000000200780b */ /* 0x000fe40003f1c200 */
[----:B------:R-:W-:-:S04]  /*0750*/  FSETP.GTU.FTZ.AND P1, PT, |R3|, +INF , PT ;  /* 0x7f8000000300780b */ /* 0x000fc80003f3c200 */
[----:B------:R-:W-:-:S13]  /*0760*/  PLOP3.LUT P0, PT, P0, P1, PT, 0xf8, 0x8f ;  /* 0x00000000008f781c */ /* 0x000fda0000703f70 */
[----:B------:R-:W-:Y:S05]  /*0770*/  @P0 BRA `(.L_x_8) ;  /* 0x00000004004c0947 */ /* 0x000fea0003800000 */
[----:B------:R-:W-:-:S13]  /*0780*/  LOP3.LUT P0, RZ, R11, 0x7fffffff, R2, 0xc8, !PT ;  /* 0x7fffffff0bff7812 */ /* 0x000fda000780c802 */
[----:B------:R-:W-:Y:S05]  /*0790*/  @!P0 BRA `(.L_x_9) ;  /* 0x00000004003c8947 */ /* 0x000fea0003800000 */
[C---:B------:R-:W-:Y:S02]  /*07a0*/  FSETP.NEU.FTZ.AND P2, PT, |R2|.reuse, +INF , PT ;  /* 0x7f8000000200780b */ /* 0x040fe40003f5d200 */
[----:B------:R-:W-:Y:S02]  /*07b0*/  FSETP.NEU.FTZ.AND P1, PT, |R3|, +INF , PT ;  /* 0x7f8000000300780b */ /* 0x000fe40003f3d200 */
[----:B------:R-:W-:-:S11]  /*07c0*/  FSETP.NEU.FTZ.AND P0, PT, |R2|, +INF , PT ;  /* 0x7f8000000200780b */ /* 0x000fd60003f1d200 */
[----:B------:R-:W-:Y:S05]  /*07d0*/  @!P1 BRA !P2, `(.L_x_9) ;  /* 0x00000004002c9947 */ /* 0x000fea0005000000 */
[----:B------:R-:W-:-:S04]  /*07e0*/  LOP3.LUT P2, RZ, R2, 0x7fffffff, RZ, 0xc0, !PT ;  /* 0x7fffffff02ff7812 */ /* 0x000fc8000784c0ff */
[----:B------:R-:W-:-:S13]  /*07f0*/  PLOP3.LUT P1, PT, P1, P2, PT, 0x2f, 0xf2 ;  /* 0x0000000000f2781c */ /* 0x000fda0000f24577 */
[----:B------:R-:W-:Y:S05]  /*0800*/  @P1 BRA `(.L_x_10) ;  /* 0x0000000400181947 */ /* 0x000fea0003800000 */
[----:B------:R-:W-:-:S04]  /*0810*/  LOP3.LUT P1, RZ, R11, 0x7fffffff, RZ, 0xc0, !PT ;  /* 0x7fffffff0bff7812 */ /* 0x000fc8000782c0ff */
[----:B------:R-:W-:-:S13]  /*0820*/  PLOP3.LUT P0, PT, P0, P1, PT, 0x2f, 0xf2 ;  /* 0x0000000000f2781c */ /* 0x000fda0000702577 */
[----:B------:R-:W-:Y:S05]  /*0830*/  @P0 BRA `(.L_x_11) ;  /* 0x0000000400000947 */ /* 0x000fea0003800000 */
[----:B------:R-:W-:Y:S02]  /*0840*/  ISETP.GE.AND P0, PT, R12, RZ, PT ;  /* 0x000000ff0c00720c */ /* 0x000fe40003f06270 */
[----:B------:R-:W-:-:S11]  /*0850*/  ISETP.GE.AND P1, PT, R13, RZ, PT ;  /* 0x000000ff0d00720c */ /* 0x000fd60003f26270 */
[----:B------:R-:W-:Y:S01]  /*0860*/  @P0 IMAD.MOV.U32 R7, RZ, RZ, RZ ;  /* 0x000000ffff070224 */ /* 0x000fe200078e00ff */
[----:B------:R-:W-:Y:S01]  /*0870*/  @!P0 MOV R7, 0xffffffc0 ;  /* 0xffffffc000078802 */ /* 0x000fe20000000f00 */
[----:B------:R-:W-:Y:S01]  /*0880*/  @!P0 FFMA R2, R2, 1.84467440737095516160e+19, RZ ;  /* 0x5f80000002028823 */ /* 0x000fe200000000ff */
[----:B------:R-:W-:-:S03]  /*0890*/  @!P1 FFMA R11, R3, 1.84467440737095516160e+19, RZ ;  /* 0x5f800000030b9823 */ /* 0x000fc600000000ff */
[----:B------:R-:W-:-:S07]  /*08a0*/  @!P1 VIADD R7, R7, 0x40 ;  /* 0x0000004007079836 */ /* 0x000fce0000000000 */
.L_x_7:
[----:B------:R-:W-:Y:S01]  /*08b0*/  LEA R12, R9, 0xc0800000, 0x17 ;  /* 0xc0800000090c7811 */ /* 0x000fe200078eb8ff */
[----:B------:R-:W-:Y:S04]  /*08c0*/  BSSY.RECONVERGENT B2, `(.L_x_12) ;  /* 0x0000036000027945 */ /* 0x000fe80003800200 */
[----:B------:R-:W-:Y:S01]  /*08d0*/  IMAD.IADD R12, R11, 0x1, -R12 ;  /* 0x000000010b0c7824 */ /* 0x000fe200078e0a0c */
[----:B------:R-:W-:-:S03]  /*08e0*/  IADD3 R11, PT, PT, R14, -0x7f, RZ ;  /* 0xffffff810e0b7810 */ /* 0x000fc60007ffe0ff */
[----:B------:R0:W1:Y:S01]  /*08f0*/  MUFU.RCP R13, R12 ;  /* 0x0000000c000d7308 */ /* 0x0000620000001000 */
[----:B------:R-:W-:Y:S01]  /*0900*/  FADD.FTZ R15, -R12, -RZ ;  /* 0x800000ff0c0f7221 */ /* 0x000fe20000010100 */
[C---:B------:R-:W-:Y:S01]  /*0910*/  IMAD R2, R11.reuse, -0x800000, R2 ;  /* 0xff8000000b027824 */ /* 0x040fe200078e0202 */
[----:B0-----:R-:W-:-:S05]  /*0920*/  IADD3 R12, PT, PT, R11, 0x7f, -R9 ;  /* 0x0000007f0b0c7810 */ /* 0x001fca0007ffe809 */
[----:B------:R-:W-:Y:S02]  /*0930*/  IMAD.IADD R12, R12, 0x1, R7 ;  /* 0x000000010c0c7824 */ /* 0x000fe400078e0207 */
[----:B-1----:R-:W-:-:S04]  /*0940*/  FFMA R14, R13, R15, 1 ;  /* 0x3f8000000d0e7423 */ /* 0x002fc8000000000f */
[----:B------:R-:W-:-:S04]  /*0950*/  FFMA R16, R13, R14, R13 ;  /* 0x0000000e0d107223 */ /* 0x000fc8000000000d */
[----:B------:R-:W-:-:S04]  /*0960*/  FFMA R13, R2, R16, RZ ;  /* 0x00000010020d7223 */ /* 0x000fc800000000ff */
[----:B------:R-:W-:-:S04]  /*0970*/  FFMA R14, R15, R13, R2 ;  /* 0x0000000d0f0e7223 */ /* 0x000fc80000000002 */
[----:B------:R-:W-:-:S04]  /*0980*/  FFMA R13, R16, R14, R13 ;  /* 0x0000000e100d7223 */ /* 0x000fc8000000000d */
[----:B------:R-:W-:-:S04]  /*0990*/  FFMA R14, R15, R13, R2 ;  /* 0x0000000d0f0e7223 */ /* 0x000fc80000000002 */
[----:B------:R-:W-:-:S05]  /*09a0*/  FFMA R2, R16, R14, R13 ;  /* 0x0000000e10027223 */ /* 0x000fca000000000d */
[----:B------:R-:W-:-:S04]  /*09b0*/  SHF.R.U32.HI R9, RZ, 0x17, R2 ;  /* 0x00000017ff097819 */ /* 0x000fc80000011602 */
[----:B------:R-:W-:-:S04]  /*09c0*/  LOP3.LUT R9, R9, 0xff, RZ, 0xc0, !PT ;  /* 0x000000ff09097812 */ /* 0x000fc800078ec0ff */
[----:B------:R-:W-:-:S05]  /*09d0*/  IADD3 R11, PT, PT, R9, R12, RZ ;  /* 0x0000000c090b7210 */ /* 0x000fca0007ffe0ff */
[----:B------:R-:W-:-:S05]  /*09e0*/  VIADD R7, R11, 0xffffffff ;  /* 0xffffffff0b077836 */ /* 0x000fca0000000000 */
[----:B------:R-:W-:-:S13]  /*09f0*/  ISETP.GE.U32.AND P0, PT, R7, 0xfe, PT ;  /* 0x000000fe0700780c */ /* 0x000fda0003f06070 */
[----:B------:R-:W-:Y:S05]  /*0a00*/  @!P0 BRA `(.L_x_13) ;  /* 0x0000000000808947 */ /* 0x000fea0003800000 */
[----:B------:R-:W-:-:S13]  /*0a10*/  ISETP.GT.AND P0, PT, R11, 0xfe, PT ;  /* 0x000000fe0b00780c */ /* 0x000fda0003f04270 */
[----:B------:R-:W-:Y:S05]  /*0a20*/  @P0 BRA `(.L_x_14) ;  /* 0x00000000006c0947 */ /* 0x000fea0003800000 */
[----:B------:R-:W-:-:S13]  /*0a30*/  ISETP.GE.AND P0, PT, R11, 0x1, PT ;  /* 0x000000010b00780c */ /* 0x000fda0003f06270 */
[----:B------:R-:W-:Y:S05]  /*0a40*/  @P0 BRA `(.L_x_15) ;  /* 0x0000000000740947 */ /* 0x000fea0003800000 */
[----:B------:R-:W-:Y:S02]  /*0a50*/  ISETP.GE.AND P0, PT, R11, -0x18, PT ;  /* 0xffffffe80b00780c */ /* 0x000fe40003f06270 */
[----:B------:R-:W-:-:S11]  /*0a60*/  LOP3.LUT R2, R2, 0x80000000, RZ, 0xc0, !PT ;  /* 0x8000000002027812 */ /* 0x000fd600078ec0ff */
[----:B------:R-:W-:Y:S05]  /*0a70*/  @!P0 BRA `(.L_x_15) ;  /* 0x0000000000688947 */ /* 0x000fea0003800000 */
[CCC-:B------:R-:W-:Y:S01]  /*0a80*/  FFMA.RZ R7, R16.reuse, R14.reuse, R13.reuse ;  /* 0x0000000e10077223 */ /* 0x1c0fe2000000c00d */
[CCC-:B------:R-:W-:Y:S01]  /*0a90*/  FFMA.RM R12, R16.reuse, R14.reuse, R13.reuse ;  /* 0x0000000e100c7223 */ /* 0x1c0fe2000000400d */
[C---:B------:R-:W-:Y:S02]  /*0aa0*/  ISETP.NE.AND P2, PT, R11.reuse, RZ, PT ;  /* 0x000000ff0b00720c */ /* 0x040fe40003f45270 */
[----:B------:R-:W-:Y:S02]  /*0ab0*/  ISETP.NE.AND P1, PT, R11, RZ, PT ;  /* 0x000000ff0b00720c */ /* 0x000fe40003f25270 */
[----:B------:R-:W-:Y:S01]  /*0ac0*/  LOP3.LUT R9, R7, 0x7fffff, RZ, 0xc0, !PT ;  /* 0x007fffff07097812 */ /* 0x000fe200078ec0ff */
[----:B------:R-:W-:Y:S01]  /*0ad0*/  FFMA.RP R7, R16, R14, R13 ;  /* 0x0000000e10077223 */ /* 0x000fe2000000800d */
[----:B------:R-:W-:Y:S01]  /*0ae0*/  IADD3 R14, PT, PT, R11, 0x20, RZ ;  /* 0x000000200b0e7810 */ /* 0x000fe20007ffe0ff */
[----:B------:R-:W-:Y:S01]  /*0af0*/  IMAD.MOV R11, RZ, RZ, -R11 ;  /* 0x000000ffff0b7224 */ /* 0x000fe200078e0a0b */
[----:B------:R-:W-:-:S02]  /*0b00*/  LOP3.LUT R9, R9, 0x800000, RZ, 0xfc, !PT ;  /* 0x0080000009097812 */ /* 0x000fc400078efcff */
[----:B------:R-:W-:Y:S02]  /*0b10*/  FSETP.NEU.FTZ.AND P0, PT, R7, R12, PT ;  /* 0x0000000c0700720b */ /* 0x000fe40003f1d000 */
[----:B------:R-:W-:Y:S02]  /*0b20*/  SHF.L.U32 R14, R9, R14, RZ ;  /* 0x0000000e090e7219 */ /* 0x000fe400000006ff */
[----:B------:R-:W-:Y:S02]  /*0b30*/  SEL R12, R11, RZ, P2 ;  /* 0x000000ff0b0c7207 */ /* 0x000fe40001000000 */
[----:B------:R-:W-:Y:S02]  /*0b40*/  ISETP.NE.AND P1, PT, R14, RZ, P1 ;  /* 0x000000ff0e00720c */ /* 0x000fe40000f25270 */
[----:B------:R-:W-:Y:S02]  /*0b50*/  SHF.R.U32.HI R12, RZ, R12, R9 ;  /* 0x0000000cff0c7219 */ /* 0x000fe40000011609 */
[----:B------:R-:W-:-:S02]  /*0b60*/  PLOP3.LUT P0, PT, P0, P1, PT, 0xf8, 0x8f ;  /* 0x00000000008f781c */ /* 0x000fc40000703f70 */
[----:B------:R-:W-:Y:S02]  /*0b70*/  SHF.R.U32.HI R14, RZ, 0x1, R12 ;  /* 0x00000001ff0e7819 */ /* 0x000fe4000001160c */
[----:B------:R-:W-:-:S04]  /*0b80*/  SEL R7, RZ, 0x1, !P0 ;  /* 0x00000001ff077807 */ /* 0x000fc80004000000 */
[----:B------:R-:W-:-:S04]  /*0b90*/  LOP3.LUT R7, R7, 0x1, R14, 0xf8, !PT ;  /* 0x0000000107077812 */ /* 0x000fc800078ef80e */
[----:B------:R-:W-:-:S04]  /*0ba0*/  LOP3.LUT R7, R7, R12, RZ, 0xc0, !PT ;  /* 0x0000000c07077212 */ /* 0x000fc800078ec0ff */
[----:B------:R-:W-:-:S04]  /*0bb0*/  IADD3 R7, PT, PT, R14, R7, RZ ;  /* 0x000000070e077210 */ /* 0x000fc80007ffe0ff */
[----:B------:R-:W-:Y:S01]  /*0bc0*/  LOP3.LUT R2, R7, R2, RZ, 0xfc, !PT ;  /* 0x0000000207027212 */ /* 0x000fe200078efcff */
[----:B------:R-:W-:Y:S06]  /*0bd0*/  BRA `(.L_x_15) ;  /* 0x0000000000107947 */ /* 0x000fec0003800000 */
.L_x_14:
[----:B------:R-:W-:-:S04]  /*0be0*/  LOP3.LUT R2, R2, 0x80000000, RZ, 0xc0, !PT ;  /* 0x8000000002027812 */ /* 0x000fc800078ec0ff */
[----:B------:R-:W-:Y:S01]  /*0bf0*/  LOP3.LUT R2, R2, 0x7f800000, RZ, 0xfc, !PT ;  /* 0x7f80000002027812 */ /* 0x000fe200078efcff */
[----:B------:R-:W-:Y:S06]  /*0c00*/  BRA `(.L_x_15) ;  /* 0x0000000000047947 */ /* 0x000fec0003800000 */
.L_x_13:
[----:B------:R-:W-:-:S07]  /*0c10*/  IMAD R2, R12, 0x800000, R2 ;  /* 0x008000000c027824 */ /* 0x000fce00078e0202 */
.L_x_15:
[----:B------:R-:W-:Y:S05]  /*0c20*/  BSYNC.RECONVERGENT B2 ;  /* 0x0000000000027941 */ /* 0x000fea0003800200 */
.L_x_12:
[----:B------:R-:W-:Y:S05]  /*0c30*/  BRA `(.L_x_16) ;  /* 0x0000000000207947 */ /* 0x000fea0003800000 */
.L_x_11:
[----:B------:R-:W-:-:S04]  /*0c40*/  LOP3.LUT R2, R11, 0x80000000, R2, 0x48, !PT ;  /* 0x800000000b027812 */ /* 0x000fc800078e4802 */
[----:B------:R-:W-:Y:S01]  /*0c50*/  LOP3.LUT R2, R2, 0x7f800000, RZ, 0xfc, !PT ;  /* 0x7f80000002027812 */ /* 0x000fe200078efcff */
[----:B------:R-:W-:Y:S06]  /*0c60*/  BRA `(.L_x_16) ;  /* 0x0000000000147947 */ /* 0x000fec0003800000 */
.L_x_10:
[----:B------:R-:W-:Y:S01]  /*0c70*/  LOP3.LUT R2, R11, 0x80000000, R2, 0x48, !PT ;  /* 0x800000000b027812 */ /* 0x000fe200078e4802 */
[----:B------:R-:W-:Y:S06]  /*0c80*/  BRA `(.L_x_16) ;  /* 0x00000000000c7947 */ /* 0x000fec0003800000 */
.L_x_9:
[----:B------:R-:W0:Y:S01]  /*0c90*/  MUFU.RSQ R2, -QNAN ;  /* 0xffc0000000027908 */ /* 0x000e220000001400 */
[----:B------:R-:W-:Y:S05]  /*0ca0*/  BRA `(.L_x_16) ;  /* 0x0000000000047947 */ /* 0x000fea0003800000 */
.L_x_8:
[----:B------:R-:W-:-:S07]  /*0cb0*/  FADD.FTZ R2, R2, R3 ;  /* 0x0000000302027221 */ /* 0x000fce0000010000 */
.L_x_16:
[----:B------:R-:W-:Y:S05]  /*0cc0*/  BSYNC.RECONVERGENT B1 ;  /* 0x0000000000017941 */ /* 0x000fea0003800200 */
.L_x_6:
[----:B------:R-:W-:-:S04]  /*0cd0*/  HFMA2 R9, -RZ, RZ, 0, 0 ;  /* 0x00000000ff097431 */ /* 0x000fc800000001ff */
[----:B0-----:R-:W-:Y:S05]  /*0ce0*/  RET.REL.NODEC R8 `(_Z10ipm_kernelPKfPfiiii) ;  /* 0xfffffff008c47950 */ /* 0x001fea0003c3ffff */
.L_x_17:
[----:B------:R-:W-:-:S00]  /*0cf0*/  BRA `(.L_x_17) ;  /* 0xfffffffc00fc7947 */ /* 0x000fc0000383ffff */
[----:B------:R-:W-:-:S00]  /*0d00*/  NOP ;  /* 0x0000000000007918 */ /* 0x000fc00000000000 */
[----:B------:R-:W-:-:S00]  /*0d10*/  NOP ;  /* 0x0000000000007918 */ /* 0x000fc00000000000 */
[----:B------:R-:W-:-:S00]  /*0d20*/  NOP ;  /* 0x0000000000007918 */ /* 0x000fc00000000000 */
[----:B------:R-:W-:-:S00]  /*0d30*/  NOP ;  /* 0x0000000000007918 */ /* 0x000fc00000000000 */
[----:B------:R-:W-:-:S00]  /*0d40*/  NOP ;  /* 0x0000000000007918 */ /* 0x000fc00000000000 */
[----:B------:R-:W-:-:S00]  /*0d50*/  NOP ;  /* 0x0000000000007918 */ /* 0x000fc00000000000 */
[----:B------:R-:W-:-:S00]  /*0d60*/  NOP ;  /* 0x0000000000007918 */ /* 0x000fc00000000000 */
[----:B------:R-:W-:-:S00]  /*0d70*/  NOP ;  /* 0x0000000000007918 */ /* 0x000fc00000000000 */
.L_x_18:


//--------------------- .nv.shared.reserved.0     --------------------------
	.section	.nv.shared.reserved.0,"aw",@nobits
	.weak		__nv_reservedSMEM_offset_0_alias
	.size		__nv_reservedSMEM_offset_0_alias, 0, 64
	.other		__nv_reservedSMEM_offset_0_alias,@"STO_CUDA_RESERVED_SHARED STV_DEFAULT"
__nv_reservedSMEM_offset_0_alias:
	.zero		0
	.zero		64


//--------------------- .nv.constant0._Z10ipm_kernelPKfPfiiii --------------------------
	.section	.nv.constant0._Z10ipm_kernelPKfPfiiii,"a",@progbits
	.sectionflags	@""
	.align	4
.nv.constant0._Z10ipm_kernelPKfPfiiii:
	.zero		928


//--------------------- SYMBOLS --------------------------

	.type		.nv.reservedSmem.offset0,@object
	.size		.nv.reservedSmem.offset0,0x4
